	.headerflags	@"EF_CUDA_TEXMODE_UNIFIED EF_CUDA_64BIT_ADDRESS EF_CUDA_SM75 EF_CUDA_VIRTUAL_SM(EF_CUDA_SM75)"
	.elftype	@"ET_EXEC"


//--------------------- .nv.info                  --------------------------
	.section	.nv.info,"",@"SHT_CUDA_INFO"
	.align	4


	//----- nvinfo : EIATTR_REGCOUNT
	.align		4
        /*0000*/ 	.byte	0x04, 0x2f
        /*0002*/ 	.short	(.L_1 - .L_0)
	.align		4
.L_0:
        /*0004*/ 	.word	index@(deti_coins_cuda_kernel_search)
        /*0008*/ 	.word	0x0000001e


	//----- nvinfo : EIATTR_FRAME_SIZE
	.align		4
.L_1:
        /*000c*/ 	.byte	0x04, 0x11
        /*000e*/ 	.short	(.L_3 - .L_2)
	.align		4
.L_2:
        /*0010*/ 	.word	index@(deti_coins_cuda_kernel_search)
        /*0014*/ 	.word	0x00000000


	//----- nvinfo : EIATTR_MIN_STACK_SIZE
	.align		4
.L_3:
        /*0018*/ 	.byte	0x04, 0x12
        /*001a*/ 	.short	(.L_5 - .L_4)
	.align		4
.L_4:
        /*001c*/ 	.word	index@(deti_coins_cuda_kernel_search)
        /*0020*/ 	.word	0x00000000
.L_5:


//--------------------- .nv.info.deti_coins_cuda_kernel_search --------------------------
	.section	.nv.info.deti_coins_cuda_kernel_search,"",@"SHT_CUDA_INFO"
	.sectionflags	@""
	.align	4


	//----- nvinfo : EIATTR_SW_WAR
	.align		4
        /*0000*/ 	.byte	0x04, 0x36
        /*0002*/ 	.short	(.L_7 - .L_6)
.L_6:
        /*0004*/ 	.word	0x00000001


	//----- nvinfo : EIATTR_CUDA_API_VERSION
	.align		4
.L_7:
        /*0008*/ 	.byte	0x04, 0x37
        /*000a*/ 	.short	(.L_9 - .L_8)
.L_8:
        /*000c*/ 	.word	0x0000007e


	//----- nvinfo : EIATTR_PARAM_CBANK
	.align		4
.L_9:
        /*0010*/ 	.byte	0x04, 0x0a
        /*0012*/ 	.short	(.L_11 - .L_10)
	.align		4
.L_10:
        /*0014*/ 	.word	index@(.nv.constant0.deti_coins_cuda_kernel_search)
        /*0018*/ 	.short	0x0160
        /*001a*/ 	.short	0x0010


	//----- nvinfo : EIATTR_CBANK_PARAM_SIZE
	.align		4
.L_11:
        /*001c*/ 	.byte	0x03, 0x19
        /*001e*/ 	.short	0x0010


	//----- nvinfo : EIATTR_KPARAM_INFO
	.align		4
        /*0020*/ 	.byte	0x04, 0x17
        /*0022*/ 	.short	(.L_13 - .L_12)
.L_12:
        /*0024*/ 	.word	0x00000000
        /*0028*/ 	.short	0x0002
        /*002a*/ 	.short	0x000c
        /*002c*/ 	.byte	0x00, 0xf0, 0x11, 0x00


	//----- nvinfo : EIATTR_KPARAM_INFO
	.align		4
.L_13:
        /*0030*/ 	.byte	0x04, 0x17
        /*0032*/ 	.short	(.L_15 - .L_14)
.L_14:
        /*0034*/ 	.word	0x00000000
        /*0038*/ 	.short	0x0001
        /*003a*/ 	.short	0x0008
        /*003c*/ 	.byte	0x00, 0xf0, 0x11, 0x00


	//----- nvinfo : EIATTR_KPARAM_INFO
	.align		4
.L_15:
        /*0040*/ 	.byte	0x04, 0x17
        /*0042*/ 	.short	(.L_17 - .L_16)
.L_16:
        /*0044*/ 	.word	0x00000000
        /*0048*/ 	.short	0x0000
        /*004a*/ 	.short	0x0000
        /*004c*/ 	.byte	0x00, 0xf0, 0x21, 0x00


	//----- nvinfo : EIATTR_MAXREG_COUNT
	.align		4
.L_17:
        /*0050*/ 	.byte	0x03, 0x1b
        /*0052*/ 	.short	0x00ff


	//----- nvinfo : EIATTR_INT_WARP_WIDE_INSTR_OFFSETS
	.align		4
        /*0054*/ 	.byte	0x04, 0x31
        /*0056*/ 	.short	(.L_19 - .L_18)


	//   ....[0]....
.L_18:
        /*0058*/ 	.word	0x00000c50


	//   ....[1]....
        /*005c*/ 	.word	0x00000cf0


	//----- nvinfo : EIATTR_EXIT_INSTR_OFFSETS
	.align		4
.L_19:
        /*0060*/ 	.byte	0x04, 0x1c
        /*0062*/ 	.short	(.L_21 - .L_20)


	//   ....[0]....
.L_20:
        /*0064*/ 	.word	0x00000050


	//   ....[1]....
        /*0068*/ 	.word	0x00000c30


	//   ....[2]....
        /*006c*/ 	.word	0x00000d20


	//   ....[3]....
        /*0070*/ 	.word	0x00001000


	//----- nvinfo : EIATTR_MAX_THREADS
	.align		4
.L_21:
        /*0074*/ 	.byte	0x04, 0x05
        /*0076*/ 	.short	(.L_23 - .L_22)
.L_22:
        /*0078*/ 	.word	0x00000080
        /*007c*/ 	.word	0x00000001
        /*0080*/ 	.word	0x00000001
.L_23:


//--------------------- .nv.callgraph             --------------------------
	.section	.nv.callgraph,"",@"SHT_CUDA_CALLGRAPH"
	.align	4
	.sectionentsize	8
	.align		4
        /*0000*/ 	.word	0x00000000
	.align		4
        /*0004*/ 	.word	0xffffffff
	.align		4
        /*0008*/ 	.word	0x00000000
	.align		4
        /*000c*/ 	.word	0xfffffffe
	.align		4
        /*0010*/ 	.word	0x00000000
	.align		4
        /*0014*/ 	.word	0xfffffffd
	.align		4
        /*0018*/ 	.word	0x00000000
	.align		4
        /*001c*/ 	.word	0xfffffffc


//--------------------- .nv.rel.action            --------------------------
	.section	.nv.rel.action,"",@"SHT_CUDA_RELOCINFO"
	.align	8
	.sectionentsize	8
        /*0000*/ 	.byte	0x73, 0x00, 0x00, 0x00, 0x00, 0x00, 0x00, 0x00, 0x00, 0x00, 0x00, 0x11, 0x25, 0x00, 0x05, 0x36


//--------------------- .nv.constant0.deti_coins_cuda_kernel_search --------------------------
	.section	.nv.constant0.deti_coins_cuda_kernel_search,"a",@progbits
	.sectionflags	@""
	.align	4
.nv.constant0.deti_coins_cuda_kernel_search:
	.zero		368


//--------------------- .text.deti_coins_cuda_kernel_search --------------------------
	.section	.text.deti_coins_cuda_kernel_search,"ax",@progbits
	.sectioninfo	@"SHI_REGISTERS=30"
	.align	128
        .global         deti_coins_cuda_kernel_search
        .type           deti_coins_cuda_kernel_search,@function
        .size           deti_coins_cuda_kernel_search,(.L_x_1 - deti_coins_cuda_kernel_search)
        .other          deti_coins_cuda_kernel_search,@"STO_CUDA_ENTRY STV_DEFAULT"
deti_coins_cuda_kernel_search:
.text.deti_coins_cuda_kernel_search:
[----:B------:R-:W-:Y:S02]  /*0000*/  IMAD.MOV.U32 R1, RZ, RZ, c[0x0][0x28] ;  /* 0x00000a00ff017624 */ /* 0x000fe400078e00ff */
[----:B------:R-:W0:Y:S04]  /*0010*/  S2R R0, SR_CTAID.X ;  /* 0x0000000000007919 */ /* 0x000e280000002500 */
[----:B------:R-:W0:Y:S02]  /*0020*/  S2R R3, SR_TID.X ;  /* 0x0000000000037919 */ /* 0x000e240000002100 */
[----:B0-----:R-:W-:-:S05]  /*0030*/  IMAD R0, R0, c[0x0][0x0], R3 ;  /* 0x0000000000007a24 */ /* 0x001fca00078e0203 */
[----:B------:R-:W-:-:S12]  /*0040*/  ISETP.GT.U32.AND P0, PT, R0, 0x2341, PT ;  /* 0x000023410000780c */ /* 0x000fd80003f04070 */
[----:B------:R-:W-:Y:S05]  /*0050*/  @P0 EXIT ;  /* 0x000000000000094d */ /* 0x000fea0003800000 */
[----:B------:R-:W-:-:S05]  /*0060*/  LOP3.LUT R2, R0, 0xffff, RZ, 0xc0, !PT ;  /* 0x0000ffff00027812 */ /* 0x000fca00078ec0ff */
[----:B------:R-:W-:-:S05]  /*0070*/  IMAD R2, R2, 0xac77, RZ ;  /* 0x0000ac7702027824 */ /* 0x000fca00078e02ff */
[----:B------:R-:W-:-:S04]  /*0080*/  SHF.R.U32.HI R2, RZ, 0x16, R2 ;  /* 0x00000016ff027819 */ /* 0x000fc80000011602 */
[----:B------:R-:W-:-:S05]  /*0090*/  PRMT R3, R2, 0x9910, RZ ;  /* 0x0000991002037816 */ /* 0x000fca00000000ff */
[----:B------:R-:W-:-:S04]  /*00a0*/  IMAD R3, R3, 0x5f, RZ ;  /* 0x0000005f03037824 */ /* 0x000fc800078e02ff */
[----:B------:R-:W-:-:S05]  /*00b0*/  IMAD.MOV R3, RZ, RZ, -R3 ;  /* 0x000000ffff037224 */ /* 0x000fca00078e0a03 */
[----:B------:R-:W-:-:S05]  /*00c0*/  PRMT R3, R3, 0x7710, RZ ;  /* 0x0000771003037816 */ /* 0x000fca00000000ff */
[----:B------:R-:W-:-:S05]  /*00d0*/  IMAD.IADD R0, R0, 0x1, R3 ;  /* 0x0000000100007824 */ /* 0x000fca00078e0203 */
[----:B------:R-:W-:-:S04]  /*00e0*/  LOP3.LUT R0, R0, 0xffff, RZ, 0xc0, !PT ;  /* 0x0000ffff00007812 */ /* 0x000fc800078ec0ff */
[----:B------:R-:W-:-:S05]  /*00f0*/  IADD3 R3, R0, c[0x0][0x168], RZ ;  /* 0x00005a0000037a10 */ /* 0x000fca0007ffe0ff */
[----:B------:R-:W-:-:S05]  /*0100*/  IMAD R0, R2, 0x100, R3 ;  /* 0x0000010002007824 */ /* 0x000fca00078e0203 */
[----:B------:R-:W-:-:S04]  /*0110*/  IADD3 R2, R0, 0x23dee08a, RZ ;  /* 0x23dee08a00027810 */ /* 0x000fc80007ffe0ff */
[----:B------:R-:W-:-:S04]  /*0120*/  SHF.L.W.U32.HI R2, R2, 0x11, R2 ;  /* 0x0000001102027819 */ /* 0x000fc80000010e02 */
[C---:B------:R-:W-:Y:S02]  /*0130*/  IADD3 R3, R2.reuse, 0x477ca5da, RZ ;  /* 0x477ca5da02037810 */ /* 0x040fe40007ffe0ff */
[----:B------:R-:W-:Y:S02]  /*0140*/  IADD3 R5, -R2, -0x477ca5db, RZ ;  /* 0xb8835a2502057810 */ /* 0x000fe40007ffe1ff */
[----:B------:R-:W-:-:S04]  /*0150*/  LOP3.LUT R4, R3, 0x477ca5da, RZ, 0xc0, !PT ;  /* 0x477ca5da03047812 */ /* 0x000fc800078ec0ff */
[----:B------:R-:W-:-:S04]  /*0160*/  LOP3.LUT R4, R4, 0xabdd03a3, R5, 0xf8, !PT ;  /* 0xabdd03a304047812 */ /* 0x000fc800078ef805 */
[----:B------:R-:W-:-:S04]  /*0170*/  IADD3 R4, R4, c[0x0][0x16c], RZ ;  /* 0x00005b0004047a10 */ /* 0x000fc80007ffe0ff */
[----:B------:R-:W-:-:S04]  /*0180*/  IADD3 R4, R4, 0x51279b3e, RZ ;  /* 0x51279b3e04047810 */ /* 0x000fc80007ffe0ff */
[----:B------:R-:W-:-:S04]  /*0190*/  LEA.HI R4, R4, R3, R4, 0x16 ;  /* 0x0000000304047211 */ /* 0x000fc800078fb004 */
[----:B------:R-:W-:-:S04]  /*01a0*/  LOP3.LUT R5, R4, 0x477ca5da, R3, 0xac, !PT ;  /* 0x477ca5da04057812 */ /* 0x000fc800078eac03 */
[----:B------:R-:W-:-:S04]  /*01b0*/  IADD3 R5, R5, 0x357dbc9b, RZ ;  /* 0x357dbc9b05057810 */ /* 0x000fc80007ffe0ff */
[----:B------:R-:W-:-:S04]  /*01c0*/  LEA.HI R5, R5, R4, R5, 0x7 ;  /* 0x0000000405057211 */ /* 0x000fc800078f3805 */
[----:B------:R-:W-:-:S04]  /*01d0*/  LOP3.LUT R3, R3, R5, R4, 0xb8, !PT ;  /* 0x0000000503037212 */ /* 0x000fc800078eb804 */
[----:B------:R-:W-:-:S04]  /*01e0*/  IADD3 R6, R3, -0xd1e4257, RZ ;  /* 0xf2e1bda903067810 */ /* 0x000fc80007ffe0ff */
[----:B------:R-:W-:-:S04]  /*01f0*/  LEA.HI R6, R6, R5, R6, 0xc ;  /* 0x0000000506067211 */ /* 0x000fc800078f6006 */
[----:B------:R-:W-:-:S04]  /*0200*/  LOP3.LUT R3, R4, R6, R5, 0xb8, !PT ;  /* 0x0000000604037212 */ /* 0x000fc800078eb805 */
[----:B------:R-:W-:-:S04]  /*0210*/  IADD3 R3, R2, 0x679c21ab, R3 ;  /* 0x679c21ab02037810 */ /* 0x000fc80007ffe003 */
[----:B------:R-:W-:-:S04]  /*0220*/  LEA.HI R3, R3, R6, R3, 0x11 ;  /* 0x0000000603037211 */ /* 0x000fc800078f8803 */
[----:B------:R-:W-:-:S04]  /*0230*/  LOP3.LUT R7, R5, R3, R6, 0xb8, !PT ;  /* 0x0000000305077212 */ /* 0x000fc800078eb806 */
[----:B------:R-:W-:-:S04]  /*0240*/  IADD3 R4, R4, -0x56830822, R7 ;  /* 0xa97cf7de04047810 */ /* 0x000fc80007ffe007 */
        /* <DEDUP_REMOVED lines=14> */
[----:B------:R-:W-:-:S04]  /*0330*/  IADD3 R5, R5, 0x5f8d8882, R2 ;  /* 0x5f8d888205057810 */ /* 0x000fc80007ffe002 */
[----:B------:R-:W-:-:S04]  /*0340*/  LEA.HI R5, R5, R4, R5, 0x5 ;  /* 0x0000000405057211 */ /* 0x000fc800078f2805 */
[----:B------:R-:W-:-:S04]  /*0350*/  LOP3.LUT R7, R4, R3, R5, 0xb8, !PT ;  /* 0x0000000304077212 */ /* 0x000fc800078eb805 */
[----:B------:R-:W-:-:S04]  /*0360*/  IADD3 R7, R7, R0, R6 ;  /* 0x0000000007077210 */ /* 0x000fc80007ffe006 */
[----:B------:R-:W-:-:S04]  /*0370*/  IADD3 R2, R7, -0x3fbf4cc0, RZ ;  /* 0xc040b34007027810 */ /* 0x000fc80007ffe0ff */
        /* <DEDUP_REMOVED lines=38> */
[----:B------:R-:W-:-:S04]  /*05e0*/  IADD3 R6, R6, c[0x0][0x16c], R3 ;  /* 0x00005b0006067a10 */ /* 0x000fc80007ffe003 */
[----:B------:R-:W-:-:S04]  /*05f0*/  IADD3 R3, R6, 0x676f02d9, RZ ;  /* 0x676f02d906037810 */ /* 0x000fc80007ffe0ff */
        /* <DEDUP_REMOVED lines=23> */
[----:B------:R-:W-:-:S04]  /*0770*/  IADD3 R6, R6, c[0x0][0x16c], R3 ;  /* 0x00005b0006067a10 */ /* 0x000fc80007ffe003 */
[----:B------:R-:W-:-:S04]  /*0780*/  IADD3 R3, R6, -0x944b4a0, RZ ;  /* 0xf6bb4b6006037810 */ /* 0x000fc80007ffe0ff */
        /* <DEDUP_REMOVED lines=14> */
[----:B------:R-:W-:-:S04]  /*0870*/  IADD3 R7, R7, R0, R4 ;  /* 0x0000000007077210 */ /* 0x000fc80007ffe004 */
[----:B------:R-:W-:-:S04]  /*0880*/  IADD3 R4, R7, 0x4881d05, RZ ;  /* 0x04881d0507047810 */ /* 0x000fc80007ffe0ff */
        /* <DEDUP_REMOVED lines=57> */
[----:B------:R-:W-:-:S12]  /*0c20*/  ISETP.NE.AND P0, PT, R2, -0x10325476, PT ;  /* 0xefcdab8a0200780c */ /* 0x000fd80003f05270 */
[----:B------:R-:W-:Y:S05]  /*0c30*/  @P0 EXIT ;  /* 0x000000000000094d */ /* 0x000fea0003800000 */
[----:B------:R-:W0:Y:S01]  /*0c40*/  S2R R4, SR_LANEID ;  /* 0x0000000000047919 */ /* 0x000e220000000000 */
[----:B------:R-:W-:Y:S02]  /*0c50*/  VOTEU.ANY UR6, UPT, PT ;  /* 0x0000000000067886 */ /* 0x000fe400038e0100 */
[----:B------:R-:W0:Y:S01]  /*0c60*/  FLO.U32 R3, UR6 ;  /* 0x0000000600037d00 */ /* 0x000e2200080e0000 */
[----:B------:R-:W-:-:S07]  /*0c70*/  ULDC.64 UR4, c[0x0][0x160] ;  /* 0x0000580000047ab9 */ /* 0x000fce0000000a00 */
[----:B------:R-:W1:Y:S01]  /*0c80*/  POPC R2, UR6 ;  /* 0x0000000600027d09 */ /* 0x000e620008000000 */
[----:B0-----:R-:W-:Y:S01]  /*0c90*/  ISETP.EQ.U32.AND P0, PT, R3, R4, PT ;  /* 0x000000040300720c */ /* 0x001fe20003f02070 */
[----:B-1----:R-:W-:-:S11]  /*0ca0*/  IMAD R2, R2, 0xd, RZ ;  /* 0x0000000d02027824 */ /* 0x002fd600078e02ff */
[----:B------:R-:W2:Y:S04]  /*0cb0*/  @P0 ATOMG.E.ADD.STRONG.GPU PT, R2, [UR4], R2 ;  /* 0x00000002ff0209a8 */ /* 0x000ea800081f4144 */
[----:B------:R-:W0:Y:S02]  /*0cc0*/  S2R R4, SR_LTMASK ;  /* 0x0000000000047919 */ /* 0x000e240000003900 */
[----:B0-----:R-:W-:-:S06]  /*0cd0*/  LOP3.LUT R4, R4, UR6, RZ, 0xc0, !PT ;  /* 0x0000000604047c12 */ /* 0x001fcc000f8ec0ff */
[----:B------:R-:W0:Y:S01]  /*0ce0*/  POPC R5, R4 ;  /* 0x0000000400057309 */ /* 0x000e220000000000 */
[----:B--2---:R-:W0:Y:S02]  /*0cf0*/  SHFL.IDX PT, R12, R2, R3, 0x1f ;  /* 0x00001f03020c7589 */ /* 0x004e2400000e0000 */
[----:B0-----:R-:W-:-:S05]  /*0d00*/  IMAD R12, R5, 0xd, R12 ;  /* 0x0000000d050c7824 */ /* 0x001fca00078e020c */
[----:B------:R-:W-:-:S12]  /*0d10*/  ISETP.GT.U32.AND P0, PT, R12, 0x3db, PT ;  /* 0x000003db0c00780c */ /* 0x000fd80003f04070 */
[----:B------:R-:W-:Y:S05]  /*0d20*/  @P0 EXIT ;  /* 0x000000000000094d */ /* 0x000fea0003800000 */
[----:B------:R-:W-:Y:S01]  /*0d30*/  IMAD.MOV.U32 R21, RZ, RZ, 0x4 ;  /* 0x00000004ff157424 */ /* 0x000fe200078e00ff */
[C---:B------:R-:W-:Y:S01]  /*0d40*/  IADD3 R4, R12.reuse, 0x1, RZ ;  /* 0x000000010c047810 */ /* 0x040fe20007ffe0ff */
[----:B------:R-:W-:Y:S01]  /*0d50*/  IMAD.MOV.U32 R19, RZ, RZ, 0x49544544 ;  /* 0x49544544ff137424 */ /* 0x000fe200078e00ff */
[C---:B------:R-:W-:Y:S01]  /*0d60*/  IADD3 R6, R12.reuse, 0x2, RZ ;  /* 0x000000020c067810 */ /* 0x040fe20007ffe0ff */
[CC--:B------:R-:W-:Y:S01]  /*0d70*/  IMAD.WIDE.U32 R2, R12.reuse, R21.reuse, c[0x0][0x160] ;  /* 0x000058000c027625 */ /* 0x0c0fe200078e0015 */
[C---:B------:R-:W-:Y:S02]  /*0d80*/  IADD3 R8, R12.reuse, 0x3, RZ ;  /* 0x000000030c087810 */ /* 0x040fe40007ffe0ff */
[C---:B------:R-:W-:Y:S01]  /*0d90*/  IADD3 R10, R12.reuse, 0x4, RZ ;  /* 0x000000040c0a7810 */ /* 0x040fe20007ffe0ff */
[----:B------:R-:W-:Y:S01]  /*0da0*/  IMAD.MOV.U32 R23, RZ, RZ, 0x696f6320 ;  /* 0x696f6320ff177424 */ /* 0x000fe200078e00ff */
[----:B------:R-:W-:Y:S01]  /*0db0*/  IADD3 R13, R12, 0x5, RZ ;  /* 0x000000050c0d7810 */ /* 0x000fe20007ffe0ff */
[-C--:B------:R-:W-:Y:S01]  /*0dc0*/  IMAD.WIDE.U32 R4, R4, R21.reuse, c[0x0][0x160] ;  /* 0x0000580004047625 */ /* 0x080fe200078e0015 */
[C---:B------:R-:W-:Y:S01]  /*0dd0*/  IADD3 R14, R12.reuse, 0x6, RZ ;  /* 0x000000060c0e7810 */ /* 0x040fe20007ffe0ff */
[----:B------:R0:W-:Y:S01]  /*0de0*/  STG.E.SYS [R2], R19 ;  /* 0x0000001302007386 */ /* 0x0001e2000010e900 */
        /* <DEDUP_REMOVED lines=10> */
[----:B0-----:R-:W-:Y:S01]  /*0e90*/  IADD3 R19, R12, 0xb, RZ ;  /* 0x0000000b0c137810 */ /* 0x001fe20007ffe0ff */
[----:B------:R0:W-:Y:S02]  /*0ea0*/  STG.E.SYS [R6], R25 ;  /* 0x0000001906007386 */ /* 0x0001e4000010e900 */
[----:B------:R-:W-:-:S04]  /*0eb0*/  IMAD.WIDE.U32 R10, R10, R21, c[0x0][0x160] ;  /* 0x000058000a0a7625 */ /* 0x000fc800078e0015 */
[-C--:B------:R-:W-:Y:S01]  /*0ec0*/  IMAD.WIDE.U32 R2, R13, R21.reuse, c[0x0][0x160] ;  /* 0x000058000d027625 */ /* 0x080fe200078e0015 */
[----:B------:R2:W-:Y:S03]  /*0ed0*/  STG.E.SYS [R8], R27 ;  /* 0x0000001b08007386 */ /* 0x0005e6000010e900 */
[-C--:B-1----:R-:W-:Y:S01]  /*0ee0*/  IMAD.WIDE.U32 R4, R14, R21.reuse, c[0x0][0x160] ;  /* 0x000058000e047625 */ /* 0x082fe200078e0015 */
[----:B------:R1:W-:Y:S03]  /*0ef0*/  STG.E.SYS [R10], R27 ;  /* 0x0000001b0a007386 */ /* 0x0003e6000010e900 */
[----:B------:R-:W-:Y:S01]  /*0f00*/  IMAD.MOV.U32 R23, RZ, RZ, c[0x0][0x16c] ;  /* 0x00005b00ff177624 */ /* 0x000fe200078e00ff */
[----:B------:R-:W-:Y:S01]  /*0f10*/  STG.E.SYS [R2], R27 ;  /* 0x0000001b02007386 */ /* 0x000fe2000010e900 */
[----:B0-----:R-:W-:-:S03]  /*0f20*/  IMAD.WIDE.U32 R6, R15, R21, c[0x0][0x160] ;  /* 0x000058000f067625 */ /* 0x001fc600078e0015 */
[----:B------:R-:W-:Y:S01]  /*0f30*/  STG.E.SYS [R4], R0 ;  /* 0x0000000004007386 */ /* 0x000fe2000010e900 */
[----:B--2---:R-:W-:-:S04]  /*0f40*/  IMAD.WIDE.U32 R8, R16, R21, c[0x0][0x160] ;  /* 0x0000580010087625 */ /* 0x004fc800078e0015 */
[-C--:B-1----:R-:W-:Y:S01]  /*0f50*/  IMAD.WIDE.U32 R10, R17, R21.reuse, c[0x0][0x160] ;  /* 0x00005800110a7625 */ /* 0x082fe200078e0015 */
[----:B------:R-:W-:Y:S03]  /*0f60*/  STG.E.SYS [R6], R23 ;  /* 0x0000001706007386 */ /* 0x000fe6000010e900 */
[-C--:B------:R-:W-:Y:S01]  /*0f70*/  IMAD.WIDE.U32 R12, R18, R21.reuse, c[0x0][0x160] ;  /* 0x00005800120c7625 */ /* 0x080fe200078e0015 */
[----:B------:R-:W-:Y:S03]  /*0f80*/  STG.E.SYS [R8], R27 ;  /* 0x0000001b08007386 */ /* 0x000fe6000010e900 */
[-C--:B------:R-:W-:Y:S01]  /*0f90*/  IMAD.WIDE.U32 R14, R19, R21.reuse, c[0x0][0x160] ;  /* 0x00005800130e7625 */ /* 0x080fe200078e0015 */
[----:B------:R-:W-:Y:S03]  /*0fa0*/  STG.E.SYS [R10], R27 ;  /* 0x0000001b0a007386 */ /* 0x000fe6000010e900 */
[----:B------:R-:W-:Y:S01]  /*0fb0*/  IMAD.MOV.U32 R25, RZ, RZ, 0xa202020 ;  /* 0x0a202020ff197424 */ /* 0x000fe200078e00ff */
[----:B------:R-:W-:Y:S01]  /*0fc0*/  STG.E.SYS [R12], R27 ;  /* 0x0000001b0c007386 */ /* 0x000fe2000010e900 */
[----:B------:R-:W-:-:S03]  /*0fd0*/  IMAD.WIDE.U32 R16, R20, R21, c[0x0][0x160] ;  /* 0x0000580014107625 */ /* 0x000fc600078e0015 */
[----:B------:R-:W-:Y:S05]  /*0fe0*/  STG.E.SYS [R14], R27 ;  /* 0x0000001b0e007386 */ /* 0x000fea000010e900 */
[----:B------:R-:W-:Y:S01]  /*0ff0*/  STG.E.SYS [R16], R25 ;  /* 0x0000001910007386 */ /* 0x000fe2000010e900 */
[----:B------:R-:W-:Y:S05]  /*1000*/  EXIT ;  /* 0x000000000000794d */ /* 0x000fea0003800000 */
.L_x_0:
[----:B------:R-:W-:-:S00]  /*1010*/  BRA `(.L_x_0) ;  /* 0xfffffff000007947 */ /* 0x000fc0000383ffff */
[----:B------:R-:W-:-:S00]  /*1020*/  NOP ;  /* 0x0000000000007918 */ /* 0x000fc00000000000 */
[----:B------:R-:W-:-:S00]  /*1030*/  NOP ;  /* 0x0000000000007918 */ /* 0x000fc00000000000 */
[----:B------:R-:W-:-:S00]  /*1040*/  NOP ;  /* 0x0000000000007918 */ /* 0x000fc00000000000 */
[----:B------:R-:W-:-:S00]  /*1050*/  NOP ;  /* 0x0000000000007918 */ /* 0x000fc00000000000 */
[----:B------:R-:W-:-:S00]  /*1060*/  NOP ;  /* 0x0000000000007918 */ /* 0x000fc00000000000 */
[----:B------:R-:W-:-:S00]  /*1070*/  NOP ;  /* 0x0000000000007918 */ /* 0x000fc00000000000 */
.L_x_1:
